//
// Generated by NVIDIA NVVM Compiler
//
// Compiler Build ID: CL-36424714
// Cuda compilation tools, release 13.0, V13.0.88
// Based on NVVM 20.0.0
//

.version 9.0
.target sm_100
.address_size 64

	// .globl	_Z6MatAddPKiPiS1_ii

.visible .entry _Z6MatAddPKiPiS1_ii(
	.param .u64 .ptr .align 1 _Z6MatAddPKiPiS1_ii_param_0,
	.param .u64 .ptr .align 1 _Z6MatAddPKiPiS1_ii_param_1,
	.param .u64 .ptr .align 1 _Z6MatAddPKiPiS1_ii_param_2,
	.param .u32 _Z6MatAddPKiPiS1_ii_param_3,
	.param .u32 _Z6MatAddPKiPiS1_ii_param_4
)
{
	.reg .pred 	%p<4>;
	.reg .b32 	%r<17>;
	.reg .b64 	%rd<11>;

	ld.param.u64 	%rd1, [_Z6MatAddPKiPiS1_ii_param_0];
	ld.param.u64 	%rd2, [_Z6MatAddPKiPiS1_ii_param_1];
	ld.param.u64 	%rd3, [_Z6MatAddPKiPiS1_ii_param_2];
	ld.param.u32 	%r2, [_Z6MatAddPKiPiS1_ii_param_3];
	ld.param.u32 	%r3, [_Z6MatAddPKiPiS1_ii_param_4];
	mov.u32 	%r5, %tid.y;
	mov.u32 	%r6, %ctaid.y;
	mov.u32 	%r7, %ntid.y;
	mad.lo.s32 	%r8, %r6, %r7, %r5;
	mov.u32 	%r10, %tid.x;
	mov.u32 	%r11, %ctaid.x;
	mov.u32 	%r12, %ntid.x;
	mad.lo.s32 	%r13, %r11, %r12, %r10;
	mad.lo.s32 	%r1, %r3, %r8, %r13;
	setp.ge.s32 	%p1, %r13, %r2;
	setp.ge.s32 	%p2, %r8, %r3;
	or.pred  	%p3, %p1, %p2;
	@%p3 bra 	$L__BB0_2;
	cvta.to.global.u64 	%rd4, %rd1;
	cvta.to.global.u64 	%rd5, %rd2;
	cvta.to.global.u64 	%rd6, %rd3;
	mul.wide.s32 	%rd7, %r1, 4;
	add.s64 	%rd8, %rd4, %rd7;
	ld.global.u32 	%r14, [%rd8];
	add.s64 	%rd9, %rd5, %rd7;
	ld.global.u32 	%r15, [%rd9];
	add.s32 	%r16, %r15, %r14;
	add.s64 	%rd10, %rd6, %rd7;
	st.global.u32 	[%rd10], %r16;
$L__BB0_2:
	ret;

}


// ===== COMPILED SASS (sm_100) =====

	.target	sm_100

	.elftype	@"ET_EXEC"


//--------------------- .note.nv.tkinfo           --------------------------
	.section	.note.nv.tkinfo,"",@"SHT_NOTE"
	.sectionflags	@"SHF_NOTE_NV_TKINFO"
	.tkinfo
        /*0018*/ 	.word	0x00000002
        /*0030*/ 	.string	""
        /*0030*/ 	.string	"ptxas"
        /*0030*/ 	.string	"Cuda compilation tools, release 13.0, V13.0.88"
        /*0030*/ 	.string	"Build cuda_13.0.r13.0/compiler.36424714_0"
        /*0030*/ 	.string	"-arch sm_100 -m 64 "



//--------------------- .note.nv.cuinfo           --------------------------
	.section	.note.nv.cuinfo,"",@"SHT_NOTE"
	.sectionflags	@"SHF_NOTE_NV_CUINFO"
        /*0018*/ 	.short	0x0002
        /*001a*/ 	.short	0x0064
        /*001c*/ 	.short	0x0082
	.zero		2


//--------------------- .nv.info                  --------------------------
	.section	.nv.info,"",@"SHT_CUDA_INFO"
	.align	4


	//----- nvinfo : EIATTR_REGCOUNT
	.align		4
        /*0000*/ 	.byte	0x04, 0x2f
        /*0002*/ 	.short	(.L_1 - .L_0)
	.align		4
.L_0:
        /*0004*/ 	.word	index@(_Z6MatAddPKiPiS1_ii)
        /*0008*/ 	.word	0x0000000c


	//----- nvinfo : EIATTR_FRAME_SIZE
	.align		4
.L_1:
        /*000c*/ 	.byte	0x04, 0x11
        /*000e*/ 	.short	(.L_3 - .L_2)
	.align		4
.L_2:
        /*0010*/ 	.word	index@(_Z6MatAddPKiPiS1_ii)
        /*0014*/ 	.word	0x00000000


	//----- nvinfo : EIATTR_MIN_STACK_SIZE
	.align		4
.L_3:
        /*0018*/ 	.byte	0x04, 0x12
        /*001a*/ 	.short	(.L_5 - .L_4)
	.align		4
.L_4:
        /*001c*/ 	.word	index@(_Z6MatAddPKiPiS1_ii)
        /*0020*/ 	.word	0x00000000
.L_5:


//--------------------- .nv.compat                --------------------------
	.section	.nv.compat,"",@"SHT_CUDA_COMPAT_INFO"
	.align	4
        /*0000*/ 	.byte	0x02, 0x09, 0x00, 0x00, 0x02, 0x02, 0x01, 0x00, 0x02, 0x05, 0x05, 0x00, 0x03, 0x07, 0x01, 0x01
        /*0010*/ 	.byte	0x02, 0x03, 0x00, 0x00, 0x02, 0x06, 0x01, 0x00, 0x04, 0x0b, 0x08, 0x00, 0x09, 0x00, 0x00, 0x00
        /*0020*/ 	.byte	0x00, 0x00, 0x00, 0x00


//--------------------- .nv.info._Z6MatAddPKiPiS1_ii --------------------------
	.section	.nv.info._Z6MatAddPKiPiS1_ii,"",@"SHT_CUDA_INFO"
	.sectionflags	@""
	.align	4


	//----- nvinfo : EIATTR_CUDA_API_VERSION
	.align		4
        /*0000*/ 	.byte	0x04, 0x37
        /*0002*/ 	.short	(.L_7 - .L_6)
.L_6:
        /*0004*/ 	.word	0x00000082


	//----- nvinfo : EIATTR_KPARAM_INFO
	.align		4
.L_7:
        /*0008*/ 	.byte	0x04, 0x17
        /*000a*/ 	.short	(.L_9 - .L_8)
.L_8:
        /*000c*/ 	.word	0x00000000
        /*0010*/ 	.short	0x0004
        /*0012*/ 	.short	0x001c
        /*0014*/ 	.byte	0x00, 0xf0, 0x11, 0x00


	//----- nvinfo : EIATTR_KPARAM_INFO
	.align		4
.L_9:
        /*0018*/ 	.byte	0x04, 0x17
        /*001a*/ 	.short	(.L_11 - .L_10)
.L_10:
        /*001c*/ 	.word	0x00000000
        /*0020*/ 	.short	0x0003
        /*0022*/ 	.short	0x0018
        /*0024*/ 	.byte	0x00, 0xf0, 0x11, 0x00


	//----- nvinfo : EIATTR_KPARAM_INFO
	.align		4
.L_11:
        /*0028*/ 	.byte	0x04, 0x17
        /*002a*/ 	.short	(.L_13 - .L_12)
.L_12:
        /*002c*/ 	.word	0x00000000
        /*0030*/ 	.short	0x0002
        /*0032*/ 	.short	0x0010
        /*0034*/ 	.byte	0x00, 0xf5, 0x21, 0x00


	//----- nvinfo : EIATTR_KPARAM_INFO
	.align		4
.L_13:
        /*0038*/ 	.byte	0x04, 0x17
        /*003a*/ 	.short	(.L_15 - .L_14)
.L_14:
        /*003c*/ 	.word	0x00000000
        /*0040*/ 	.short	0x0001
        /*0042*/ 	.short	0x0008
        /*0044*/ 	.byte	0x00, 0xf5, 0x21, 0x00


	//----- nvinfo : EIATTR_KPARAM_INFO
	.align		4
.L_15:
        /*0048*/ 	.byte	0x04, 0x17
        /*004a*/ 	.short	(.L_17 - .L_16)
.L_16:
        /*004c*/ 	.word	0x00000000
        /*0050*/ 	.short	0x0000
        /*0052*/ 	.short	0x0000
        /*0054*/ 	.byte	0x00, 0xf5, 0x21, 0x00


	//----- nvinfo : EIATTR_SPARSE_MMA_MASK
	.align		4
.L_17:
        /*0058*/ 	.byte	0x03, 0x50
        /*005a*/ 	.short	0x0000


	//----- nvinfo : EIATTR_MAXREG_COUNT
	.align		4
        /*005c*/ 	.byte	0x03, 0x1b
        /*005e*/ 	.short	0x00ff


	//----- nvinfo : EIATTR_MERCURY_ISA_VERSION
	.align		4
        /*0060*/ 	.byte	0x03, 0x5f
        /*0062*/ 	.short	0x0101


	//----- nvinfo : EIATTR_VRC_CTA_INIT_COUNT
	.align		4
        /*0064*/ 	.byte	0x02, 0x4a
	.zero		1
	.zero		1


	//----- nvinfo : EIATTR_EXIT_INSTR_OFFSETS
	.align		4
        /*0068*/ 	.byte	0x04, 0x1c
        /*006a*/ 	.short	(.L_19 - .L_18)


	//   ....[0]....
.L_18:
        /*006c*/ 	.word	0x000000d0


	//   ....[1]....
        /*0070*/ 	.word	0x00000190


	//----- nvinfo : EIATTR_CBANK_PARAM_SIZE
	.align		4
.L_19:
        /*0074*/ 	.byte	0x03, 0x19
        /*0076*/ 	.short	0x0020


	//----- nvinfo : EIATTR_PARAM_CBANK
	.align		4
        /*0078*/ 	.byte	0x04, 0x0a
        /*007a*/ 	.short	(.L_21 - .L_20)
	.align		4
.L_20:
        /*007c*/ 	.word	index@(.nv.constant0._Z6MatAddPKiPiS1_ii)
        /*0080*/ 	.short	0x0380
        /*0082*/ 	.short	0x0020


	//----- nvinfo : EIATTR_SW_WAR
	.align		4
.L_21:
        /*0084*/ 	.byte	0x04, 0x36
        /*0086*/ 	.short	(.L_23 - .L_22)
.L_22:
        /*0088*/ 	.word	0x00000008
.L_23:


//--------------------- .nv.callgraph             --------------------------
	.section	.nv.callgraph,"",@"SHT_CUDA_CALLGRAPH"
	.align	4
	.sectionentsize	8
	.align		4
        /*0000*/ 	.word	0x00000000
	.align		4
        /*0004*/ 	.word	0xffffffff
	.align		4
        /*0008*/ 	.word	0x00000000
	.align		4
        /*000c*/ 	.word	0xfffffffe
	.align		4
        /*0010*/ 	.word	0x00000000
	.align		4
        /*0014*/ 	.word	0xfffffffd
	.align		4
        /*0018*/ 	.word	0x00000000
	.align		4
        /*001c*/ 	.word	0xfffffffc


//--------------------- .text._Z6MatAddPKiPiS1_ii --------------------------
	.section	.text._Z6MatAddPKiPiS1_ii,"ax",@progbits
	.align	128
        .global         _Z6MatAddPKiPiS1_ii
        .type           _Z6MatAddPKiPiS1_ii,@function
        .size           _Z6MatAddPKiPiS1_ii,(.L_x_1 - _Z6MatAddPKiPiS1_ii)
        .other          _Z6MatAddPKiPiS1_ii,@"STO_CUDA_ENTRY STV_DEFAULT"
_Z6MatAddPKiPiS1_ii:
.text._Z6MatAddPKiPiS1_ii:
[----:B------:R-:W-:Y:S01]  /*0000*/  LDC R1, c[0x0][0x37c] ;  /* 0x0000df00ff017b82 */ /* 0x000fe20000000800 */
[----:B------:R-:W0:Y:S07]  /*0010*/  S2R R0, SR_TID.Y ;  /* 0x0000000000007919 */ /* 0x000e2e0000002200 */
[----:B------:R-:W0:Y:S01]  /*0020*/  S2UR UR4, SR_CTAID.Y ;  /* 0x00000000000479c3 */ /* 0x000e220000002600 */
[----:B------:R-:W1:Y:S01]  /*0030*/  LDCU.64 UR6, c[0x0][0x398] ;  /* 0x00007300ff0677ac */ /* 0x000e620008000a00 */
[----:B------:R-:W2:Y:S06]  /*0040*/  S2R R2, SR_TID.X ;  /* 0x0000000000027919 */ /* 0x000eac0000002100 */
[----:B------:R-:W0:Y:S08]  /*0050*/  LDC R3, c[0x0][0x364] ;  /* 0x0000d900ff037b82 */ /* 0x000e300000000800 */
[----:B------:R-:W2:Y:S08]  /*0060*/  S2UR UR5, SR_CTAID.X ;  /* 0x00000000000579c3 */ /* 0x000eb00000002500 */
[----:B------:R-:W2:Y:S01]  /*0070*/  LDC R5, c[0x0][0x360] ;  /* 0x0000d800ff057b82 */ /* 0x000ea20000000800 */
[----:B0-----:R-:W-:-:S05]  /*0080*/  IMAD R0, R3, UR4, R0 ;  /* 0x0000000403007c24 */ /* 0x001fca000f8e0200 */
[----:B-1----:R-:W-:Y:S01]  /*0090*/  ISETP.GE.AND P0, PT, R0, UR7, PT ;  /* 0x0000000700007c0c */ /* 0x002fe2000bf06270 */
[----:B--2---:R-:W-:-:S04]  /*00a0*/  IMAD R3, R5, UR5, R2 ;  /* 0x0000000505037c24 */ /* 0x004fc8000f8e0202 */
[----:B------:R-:W-:Y:S01]  /*00b0*/  IMAD R9, R0, UR7, R3 ;  /* 0x0000000700097c24 */ /* 0x000fe2000f8e0203 */
[----:B------:R-:W-:-:S13]  /*00c0*/  ISETP.GE.OR P0, PT, R3, UR6, P0 ;  /* 0x0000000603007c0c */ /* 0x000fda0008706670 */
[----:B------:R-:W-:Y:S05]  /*00d0*/  @P0 EXIT ;  /* 0x000000000000094d */ /* 0x000fea0003800000 */
[----:B------:R-:W0:Y:S01]  /*00e0*/  LDC.64 R2, c[0x0][0x380] ;  /* 0x0000e000ff027b82 */ /* 0x000e220000000a00 */
[----:B------:R-:W1:Y:S07]  /*00f0*/  LDCU.64 UR4, c[0x0][0x358] ;  /* 0x00006b00ff0477ac */ /* 0x000e6e0008000a00 */
[----:B------:R-:W2:Y:S08]  /*0100*/  LDC.64 R4, c[0x0][0x388] ;  /* 0x0000e200ff047b82 */ /* 0x000eb00000000a00 */
[----:B------:R-:W3:Y:S01]  /*0110*/  LDC.64 R6, c[0x0][0x390] ;  /* 0x0000e400ff067b82 */ /* 0x000ee20000000a00 */
[----:B0-----:R-:W-:-:S06]  /*0120*/  IMAD.WIDE R2, R9, 0x4, R2 ;  /* 0x0000000409027825 */ /* 0x001fcc00078e0202 */
[----:B-1----:R-:W4:Y:S01]  /*0130*/  LDG.E R2, desc[UR4][R2.64] ;  /* 0x0000000402027981 */ /* 0x002f22000c1e1900 */
[----:B--2---:R-:W-:-:S06]  /*0140*/  IMAD.WIDE R4, R9, 0x4, R4 ;  /* 0x0000000409047825 */ /* 0x004fcc00078e0204 */
[----:B------:R-:W4:Y:S01]  /*0150*/  LDG.E R5, desc[UR4][R4.64] ;  /* 0x0000000404057981 */ /* 0x000f22000c1e1900 */
[----:B---3--:R-:W-:Y:S01]  /*0160*/  IMAD.WIDE R6, R9, 0x4, R6 ;  /* 0x0000000409067825 */ /* 0x008fe200078e0206 */
[----:B----4-:R-:W-:-:S05]  /*0170*/  IADD3 R9, PT, PT, R2, R5, RZ ;  /* 0x0000000502097210 */ /* 0x010fca0007ffe0ff */
[----:B------:R-:W-:Y:S01]  /*0180*/  STG.E desc[UR4][R6.64], R9 ;  /* 0x0000000906007986 */ /* 0x000fe2000c101904 */
[----:B------:R-:W-:Y:S05]  /*0190*/  EXIT ;  /* 0x000000000000794d */ /* 0x000fea0003800000 */
.L_x_0:
[----:B------:R-:W-:-:S00]  /*01a0*/  BRA `(.L_x_0) ;  /* 0xfffffffc00fc7947 */ /* 0x000fc0000383ffff */
[----:B------:R-:W-:-:S00]  /*01b0*/  NOP ;  /* 0x0000000000007918 */ /* 0x000fc00000000000 */
        /* <DEDUP_REMOVED lines=12> */
.L_x_1:


//--------------------- .nv.shared.reserved.0     --------------------------
	.section	.nv.shared.reserved.0,"aw",@nobits
	.weak		__nv_reservedSMEM_offset_0_alias
	.size		__nv_reservedSMEM_offset_0_alias, 0, 64
	.other		__nv_reservedSMEM_offset_0_alias,@"STO_CUDA_RESERVED_SHARED STV_DEFAULT"
__nv_reservedSMEM_offset_0_alias:
	.zero		0
	.zero		64


//--------------------- .nv.constant0._Z6MatAddPKiPiS1_ii --------------------------
	.section	.nv.constant0._Z6MatAddPKiPiS1_ii,"a",@progbits
	.sectionflags	@""
	.align	4
.nv.constant0._Z6MatAddPKiPiS1_ii:
	.zero		928


//--------------------- SYMBOLS --------------------------

	.type		.nv.reservedSmem.offset0,@object
	.size		.nv.reservedSmem.offset0,0x4
